	.headerflags	@"EF_CUDA_TEXMODE_UNIFIED EF_CUDA_64BIT_ADDRESS EF_CUDA_ACCELERATORS EF_CUDA_SM90 EF_CUDA_VIRTUAL_SM(EF_CUDA_SM90)"
	.elftype	@"ET_EXEC"


//--------------------- .nv.info                  --------------------------
	.section	.nv.info,"",@"SHT_CUDA_INFO"
	.align	4


	//----- nvinfo : EIATTR_REGCOUNT
	.align		4
        /*0000*/ 	.byte	0x04, 0x2f
        /*0002*/ 	.short	(.L_3 - .L_2)
	.align		4
.L_2:
        /*0004*/ 	.word	index@(triton_poi_fused__native_batch_norm_legit_no_training__unsafe_index_relu_23)
        /*0008*/ 	.word	0x00000018


	//----- nvinfo : EIATTR_MIN_STACK_SIZE
	.align		4
.L_3:
        /*000c*/ 	.byte	0x04, 0x12
        /*000e*/ 	.short	(.L_5 - .L_4)
	.align		4
.L_4:
        /*0010*/ 	.word	index@(triton_poi_fused__native_batch_norm_legit_no_training__unsafe_index_relu_23)
        /*0014*/ 	.word	0x00000000


	//----- nvinfo : EIATTR_FRAME_SIZE
	.align		4
.L_5:
        /*0018*/ 	.byte	0x04, 0x11
        /*001a*/ 	.short	(.L_7 - .L_6)
	.align		4
.L_6:
        /*001c*/ 	.word	index@(triton_poi_fused__native_batch_norm_legit_no_training__unsafe_index_relu_23)
        /*0020*/ 	.word	0x00000000


	//----- nvinfo : EIATTR_MIN_STACK_SIZE
	.align		4
.L_7:
        /*0024*/ 	.byte	0x04, 0x12
        /*0026*/ 	.short	(.L_9 - .L_8)
	.align		4
.L_8:
        /*0028*/ 	.word	index@(triton_poi_fused__native_batch_norm_legit_no_training__unsafe_index_relu_23)
        /*002c*/ 	.word	0x00000000
.L_9:


//--------------------- .nv.info.triton_poi_fused__native_batch_norm_legit_no_training__unsafe_index_relu_23 --------------------------
	.section	.nv.info.triton_poi_fused__native_batch_norm_legit_no_training__unsafe_index_relu_23,"",@"SHT_CUDA_INFO"
	.sectionflags	@""
	.align	4


	//----- nvinfo : EIATTR_CUDA_API_VERSION
	.align		4
        /*0000*/ 	.byte	0x04, 0x37
        /*0002*/ 	.short	(.L_11 - .L_10)
.L_10:
        /*0004*/ 	.word	0x0000007c


	//----- nvinfo : EIATTR_KPARAM_INFO
	.align		4
.L_11:
        /*0008*/ 	.byte	0x04, 0x17
        /*000a*/ 	.short	(.L_13 - .L_12)
.L_12:
        /*000c*/ 	.word	0x00000000
        /*0010*/ 	.short	0x0007
        /*0012*/ 	.short	0x0038
        /*0014*/ 	.byte	0x00, 0xf0, 0x11, 0x00


	//----- nvinfo : EIATTR_KPARAM_INFO
	.align		4
.L_13:
        /*0018*/ 	.byte	0x04, 0x17
        /*001a*/ 	.short	(.L_15 - .L_14)
.L_14:
        /*001c*/ 	.word	0x00000000
        /*0020*/ 	.short	0x0006
        /*0022*/ 	.short	0x0030
        /*0024*/ 	.byte	0x00, 0xf4, 0x21, 0x00


	//----- nvinfo : EIATTR_KPARAM_INFO
	.align		4
.L_15:
        /*0028*/ 	.byte	0x04, 0x17
        /*002a*/ 	.short	(.L_17 - .L_16)
.L_16:
        /*002c*/ 	.word	0x00000000
        /*0030*/ 	.short	0x0005
        /*0032*/ 	.short	0x0028
        /*0034*/ 	.byte	0x00, 0xf4, 0x21, 0x00


	//----- nvinfo : EIATTR_KPARAM_INFO
	.align		4
.L_17:
        /*0038*/ 	.byte	0x04, 0x17
        /*003a*/ 	.short	(.L_19 - .L_18)
.L_18:
        /*003c*/ 	.word	0x00000000
        /*0040*/ 	.short	0x0004
        /*0042*/ 	.short	0x0020
        /*0044*/ 	.byte	0x00, 0xf4, 0x21, 0x00


	//----- nvinfo : EIATTR_KPARAM_INFO
	.align		4
.L_19:
        /*0048*/ 	.byte	0x04, 0x17
        /*004a*/ 	.short	(.L_21 - .L_20)
.L_20:
        /*004c*/ 	.word	0x00000000
        /*0050*/ 	.short	0x0003
        /*0052*/ 	.short	0x0018
        /*0054*/ 	.byte	0x00, 0xf4, 0x21, 0x00


	//----- nvinfo : EIATTR_KPARAM_INFO
	.align		4
.L_21:
        /*0058*/ 	.byte	0x04, 0x17
        /*005a*/ 	.short	(.L_23 - .L_22)
.L_22:
        /*005c*/ 	.word	0x00000000
        /*0060*/ 	.short	0x0002
        /*0062*/ 	.short	0x0010
        /*0064*/ 	.byte	0x00, 0xf4, 0x21, 0x00


	//----- nvinfo : EIATTR_KPARAM_INFO
	.align		4
.L_23:
        /*0068*/ 	.byte	0x04, 0x17
        /*006a*/ 	.short	(.L_25 - .L_24)
.L_24:
        /*006c*/ 	.word	0x00000000
        /*0070*/ 	.short	0x0001
        /*0072*/ 	.short	0x0008
        /*0074*/ 	.byte	0x00, 0xf4, 0x21, 0x00


	//----- nvinfo : EIATTR_KPARAM_INFO
	.align		4
.L_25:
        /*0078*/ 	.byte	0x04, 0x17
        /*007a*/ 	.short	(.L_27 - .L_26)
.L_26:
        /*007c*/ 	.word	0x00000000
        /*0080*/ 	.short	0x0000
        /*0082*/ 	.short	0x0000
        /*0084*/ 	.byte	0x00, 0xf4, 0x21, 0x00


	//----- nvinfo : EIATTR_SPARSE_MMA_MASK
	.align		4
.L_27:
        /*0088*/ 	.byte	0x03, 0x50
        /*008a*/ 	.short	0x0000


	//----- nvinfo : EIATTR_MAXREG_COUNT
	.align		4
        /*008c*/ 	.byte	0x03, 0x1b
        /*008e*/ 	.short	0x00ff


	//----- nvinfo : EIATTR_EXIT_INSTR_OFFSETS
	.align		4
        /*0090*/ 	.byte	0x04, 0x1c
        /*0092*/ 	.short	(.L_29 - .L_28)


	//   ....[0]....
.L_28:
        /*0094*/ 	.word	0x00000570


	//----- nvinfo : EIATTR_REQNTID
	.align		4
.L_29:
        /*0098*/ 	.byte	0x04, 0x10
        /*009a*/ 	.short	(.L_31 - .L_30)
.L_30:
        /*009c*/ 	.word	0x00000100
        /*00a0*/ 	.word	0x00000001
        /*00a4*/ 	.word	0x00000001


	//----- nvinfo : EIATTR_CBANK_PARAM_SIZE
	.align		4
.L_31:
        /*00a8*/ 	.byte	0x03, 0x19
        /*00aa*/ 	.short	0x003c


	//----- nvinfo : EIATTR_PARAM_CBANK
	.align		4
        /*00ac*/ 	.byte	0x04, 0x0a
        /*00ae*/ 	.short	(.L_33 - .L_32)
	.align		4
.L_32:
        /*00b0*/ 	.word	index@(.nv.constant0.triton_poi_fused__native_batch_norm_legit_no_training__unsafe_index_relu_23)
        /*00b4*/ 	.short	0x0210
        /*00b6*/ 	.short	0x003c


	//----- nvinfo : EIATTR_SW_WAR
	.align		4
.L_33:
        /*00b8*/ 	.byte	0x04, 0x36
        /*00ba*/ 	.short	(.L_35 - .L_34)
.L_34:
        /*00bc*/ 	.word	0x00000008
.L_35:


//--------------------- .nv.callgraph             --------------------------
	.section	.nv.callgraph,"",@"SHT_CUDA_CALLGRAPH"
	.align	4
	.sectionentsize	8
	.align		4
        /*0000*/ 	.word	0x00000000
	.align		4
        /*0004*/ 	.word	0xffffffff
	.align		4
        /*0008*/ 	.word	0x00000000
	.align		4
        /*000c*/ 	.word	0xfffffffe
	.align		4
        /*0010*/ 	.word	0x00000000
	.align		4
        /*0014*/ 	.word	0xfffffffd
	.align		4
        /*0018*/ 	.word	0x00000000
	.align		4
        /*001c*/ 	.word	0xfffffffc


//--------------------- .nv.constant4             --------------------------
	.section	.nv.constant4,"a",@progbits
	.align	8
	.align		8
.nv.constant4:
        /*0000*/ 	.dword	_$_str
	.align		8
        /*0008*/ 	.dword	_$_str_$_2


//--------------------- .text.triton_poi_fused__native_batch_norm_legit_no_training__unsafe_index_relu_23 --------------------------
	.section	.text.triton_poi_fused__native_batch_norm_legit_no_training__unsafe_index_relu_23,"ax",@progbits
	.align	128
        .global         triton_poi_fused__native_batch_norm_legit_no_training__unsafe_index_relu_23
        .type           triton_poi_fused__native_batch_norm_legit_no_training__unsafe_index_relu_23,@function
        .size           triton_poi_fused__native_batch_norm_legit_no_training__unsafe_index_relu_23,(.L_x_1 - triton_poi_fused__native_batch_norm_legit_no_training__unsafe_index_relu_23)
        .other          triton_poi_fused__native_batch_norm_legit_no_training__unsafe_index_relu_23,@"STO_CUDA_ENTRY STV_DEFAULT"
triton_poi_fused__native_batch_norm_legit_no_training__unsafe_index_relu_23:
.text.triton_poi_fused__native_batch_norm_legit_no_training__unsafe_index_relu_23:
[----:B------:R-:W-:Y:S01]  /*0000*/  LDC R1, c[0x0][0x28] ;  /* 0x00000a00ff017b82 */ /* 0x000fe20000000800 */
[----:B------:R-:W1:Y:S07]  /*0010*/  S2R R0, SR_TID.X ;  /* 0x0000000000007919 */ /* 0x000e6e0000002100 */
[----:B------:R-:W2:Y:S01]  /*0020*/  LDC.64 R4, c[0x0][0x210] ;  /* 0x00008400ff047b82 */ /* 0x000ea20000000a00 */
[----:B------:R-:W-:Y:S01]  /*0030*/  ULDC.64 UR4, c[0x0][0x208] ;  /* 0x0000820000047ab9 */ /* 0x000fe20000000a00 */
[----:B------:R-:W-:Y:S01]  /*0040*/  ULDC.64 UR6, c[0x0][0x218] ;  /* 0x0000860000067ab9 */ /* 0x000fe20000000a00 */
[----:B------:R-:W3:Y:S05]  /*0050*/  S2R R11, SR_CTAID.X ;  /* 0x00000000000b7919 */ /* 0x000eea0000002500 */
[----:B------:R-:W4:Y:S08]  /*0060*/  LDC.64 R16, c[0x0][0x228] ;  /* 0x00008a00ff107b82 */ /* 0x000f300000000a00 */
[----:B------:R-:W5:Y:S01]  /*0070*/  LDC.64 R12, c[0x0][0x220] ;  /* 0x00008800ff0c7b82 */ /* 0x000f620000000a00 */
[----:B-1----:R-:W-:-:S05]  /*0080*/  IMAD.SHL.U32 R0, R0, 0x2, RZ ;  /* 0x0000000200007824 */ /* 0x002fca00078e00ff */
[----:B------:R-:W-:-:S05]  /*0090*/  LOP3.LUT R0, R0, 0x1fe, RZ, 0xc0, !PT ;  /* 0x000001fe00007812 */ /* 0x000fca00078ec0ff */
[----:B---3--:R-:W-:-:S05]  /*00a0*/  IMAD R0, R11, 0x200, R0 ;  /* 0x000002000b007824 */ /* 0x008fca00078e0200 */
[----:B------:R-:W-:-:S04]  /*00b0*/  SHF.R.S32.HI R3, RZ, 0x1f, R0 ;  /* 0x0000001fff037819 */ /* 0x000fc80000011400 */
[----:B------:R-:W-:-:S04]  /*00c0*/  LEA.HI R3, R3, R0, RZ, 0x5 ;  /* 0x0000000003037211 */ /* 0x000fc800078f28ff */
[----:B------:R-:W-:-:S04]  /*00d0*/  SHF.R.S32.HI R2, RZ, 0x5, R3 ;  /* 0x00000005ff027819 */ /* 0x000fc80000011403 */
[----:B------:R-:W-:-:S04]  /*00e0*/  LEA.HI R6, R2, R2, RZ, 0x5 ;  /* 0x0000000202067211 */ /* 0x000fc800078f28ff */
[----:B------:R-:W-:-:S05]  /*00f0*/  LOP3.LUT R7, R6, 0xffffffe0, RZ, 0xc0, !PT ;  /* 0xffffffe006077812 */ /* 0x000fca00078ec0ff */
[----:B------:R-:W-:Y:S01]  /*0100*/  IMAD.IADD R7, R2, 0x1, -R7 ;  /* 0x0000000102077824 */ /* 0x000fe200078e0a07 */
[----:B------:R-:W-:-:S03]  /*0110*/  LOP3.LUT R3, R3, 0xffffffe0, RZ, 0xc0, !PT ;  /* 0xffffffe003037812 */ /* 0x000fc600078ec0ff */
[----:B--2---:R-:W-:-:S04]  /*0120*/  IMAD.WIDE R8, R7, 0x8, R4 ;  /* 0x0000000807087825 */ /* 0x004fc800078e0204 */
[----:B------:R-:W-:Y:S02]  /*0130*/  IMAD.IADD R3, R0, 0x1, -R3 ;  /* 0x0000000100037824 */ /* 0x000fe400078e0a03 */
[----:B------:R-:W2:Y:S02]  /*0140*/  LDG.E.EL.64 R8, desc[UR4][R8.64] ;  /* 0x0000000408087981 */ /* 0x000ea4000c2e1b00 */
[----:B------:R-:W-:-:S06]  /*0150*/  IMAD.WIDE R4, R3, 0x8, R4 ;  /* 0x0000000803047825 */ /* 0x000fcc00078e0204 */
[----:B------:R-:W3:Y:S01]  /*0160*/  LDG.E.EL.128 R4, desc[UR4][R4.64] ;  /* 0x0000000404047981 */ /* 0x000ee2000c2e1d00 */
[----:B------:R-:W-:Y:S02]  /*0170*/  SHF.R.S32.HI R3, RZ, 0x16, R11 ;  /* 0x00000016ff037819 */ /* 0x000fe4000001140b */
[----:B------:R-:W1:Y:S02]  /*0180*/  LDC.64 R10, c[0x0][0x230] ;  /* 0x00008c00ff0a7b82 */ /* 0x000e640000000a00 */
[----:B------:R-:W-:-:S04]  /*0190*/  SGXT R3, R3, 0x1 ;  /* 0x000000010303781a */ /* 0x000fc80000000200 */
[----:B------:R-:W-:-:S04]  /*01a0*/  LEA.HI R3, R3, R0, RZ, 0xa ;  /* 0x0000000003037211 */ /* 0x000fc800078f50ff */
[----:B------:R-:W-:-:S04]  /*01b0*/  SHF.R.S32.HI R14, RZ, 0xa, R3 ;  /* 0x0000000aff0e7819 */ /* 0x000fc80000011403 */
[----:B------:R-:W-:-:S04]  /*01c0*/  LEA.HI R2, R14, R14, RZ, 0x8 ;  /* 0x0000000e0e027211 */ /* 0x000fc800078f40ff */
[----:B------:R-:W-:-:S05]  /*01d0*/  LOP3.LUT R3, R2, 0xffffff00, RZ, 0xc0, !PT ;  /* 0xffffff0002037812 */ /* 0x000fca00078ec0ff */
[----:B------:R-:W-:-:S04]  /*01e0*/  IMAD.IADD R3, R14, 0x1, -R3 ;  /* 0x000000010e037824 */ /* 0x000fc800078e0a03 */
[----:B----4-:R-:W-:-:S05]  /*01f0*/  IMAD.WIDE R16, R3, 0x4, R16 ;  /* 0x0000000403107825 */ /* 0x010fca00078e0210 */
[----:B------:R4:W4:Y:S01]  /*0200*/  LDG.E.EL R2, desc[UR4][R16.64] ;  /* 0x0000000410027981 */ /* 0x000922000c2e1900 */
[----:B-----5:R-:W-:-:S06]  /*0210*/  IMAD.WIDE R12, R3, 0x4, R12 ;  /* 0x00000004030c7825 */ /* 0x020fcc00078e020c */
[----:B------:R-:W5:Y:S01]  /*0220*/  LDG.E.EL R12, desc[UR4][R12.64] ;  /* 0x000000040c0c7981 */ /* 0x000f62000c2e1900 */
[----:B-1----:R-:W-:-:S06]  /*0230*/  IMAD.WIDE R10, R3, 0x4, R10 ;  /* 0x00000004030a7825 */ /* 0x002fcc00078e020a */
[----:B------:R-:W5:Y:S01]  /*0240*/  LDG.E.EL R10, desc[UR4][R10.64] ;  /* 0x000000040a0a7981 */ /* 0x000f62000c2e1900 */
[----:B--2---:R-:W-:-:S04]  /*0250*/  SHF.R.U32.HI R21, RZ, 0x1b, R9 ;  /* 0x0000001bff157819 */ /* 0x004fc80000011609 */
[----:B------:R-:W-:-:S04]  /*0260*/  LOP3.LUT R21, R21, 0x10, RZ, 0xc0, !PT ;  /* 0x0000001015157812 */ /* 0x000fc800078ec0ff */
[----:B------:R-:W-:Y:S02]  /*0270*/  IADD3 R21, P0, R8, R21, RZ ;  /* 0x0000001508157210 */ /* 0x000fe40007f1e0ff */
[----:B---3--:R-:W-:Y:S02]  /*0280*/  SHF.R.U32.HI R20, RZ, 0x19, R5 ;  /* 0x00000019ff147819 */ /* 0x008fe40000011605 */
[----:B------:R-:W-:Y:S01]  /*0290*/  SHF.R.U32.HI R15, RZ, 0x19, R7 ;  /* 0x00000019ff0f7819 */ /* 0x000fe20000011607 */
[----:B------:R-:W-:Y:S01]  /*02a0*/  IMAD.X R18, RZ, RZ, R9, P0 ;  /* 0x000000ffff127224 */ /* 0x000fe200000e0609 */
[----:B------:R-:W-:Y:S01]  /*02b0*/  LEA R19, P0, R4, UR6, 0x2 ;  /* 0x0000000604137c11 */ /* 0x000fe2000f8010ff */
[----:B------:R-:W1:Y:S01]  /*02c0*/  LDC.64 R8, c[0x0][0x238] ;  /* 0x00008e00ff087b82 */ /* 0x000e620000000a00 */
[----:B----4-:R-:W-:Y:S01]  /*02d0*/  IMAD.SHL.U32 R17, R21, 0x40, RZ ;  /* 0x0000004015117824 */ /* 0x010fe200078e00ff */
[----:B------:R-:W-:Y:S02]  /*02e0*/  LOP3.LUT R20, R20, 0x40, RZ, 0xc0, !PT ;  /* 0x0000004014147812 */ /* 0x000fe400078ec0ff */
[----:B------:R-:W-:-:S02]  /*02f0*/  LEA R16, P2, R6, UR6, 0x2 ;  /* 0x0000000606107c11 */ /* 0x000fc4000f8410ff */
[----:B------:R-:W-:Y:S02]  /*0300*/  LOP3.LUT R15, R15, 0x40, RZ, 0xc0, !PT ;  /* 0x000000400f0f7812 */ /* 0x000fe400078ec0ff */
[----:B------:R-:W-:Y:S02]  /*0310*/  LEA.HI.X R5, R4, UR7, R5, 0x2, P0 ;  /* 0x0000000704057c11 */ /* 0x000fe400080f1405 */
[----:B------:R-:W-:Y:S02]  /*0320*/  SHF.L.U64.HI R18, R21, 0x6, R18 ;  /* 0x0000000615127819 */ /* 0x000fe40000010212 */
[C---:B------:R-:W-:Y:S02]  /*0330*/  IADD3 R4, P1, P0, R17.reuse, R19, R20 ;  /* 0x0000001311047210 */ /* 0x040fe4000783e014 */
[----:B------:R-:W-:Y:S02]  /*0340*/  LEA.HI.X R7, R6, UR7, R7, 0x2, P2 ;  /* 0x0000000706077c11 */ /* 0x000fe400090f1407 */
[----:B------:R-:W-:Y:S01]  /*0350*/  IADD3 R6, P2, P3, R17, R16, R15 ;  /* 0x0000001011067210 */ /* 0x000fe20007b5e00f */
[----:B------:R-:W-:Y:S01]  /*0360*/  IMAD.SHL.U32 R15, R14, 0x100, RZ ;  /* 0x000001000e0f7824 */ /* 0x000fe200078e00ff */
[----:B------:R-:W-:-:S02]  /*0370*/  IADD3.X R5, R18, R5, RZ, P1, P0 ;  /* 0x0000000512057210 */ /* 0x000fc40000fe04ff */
[----:B------:R-:W-:Y:S01]  /*0380*/  IADD3.X R7, R18, R7, RZ, P2, P3 ;  /* 0x0000000712077210 */ /* 0x000fe200017e64ff */
[----:B------:R-:W-:-:S04]  /*0390*/  IMAD.WIDE R4, R15, 0x4, R4 ;  /* 0x000000040f047825 */ /* 0x000fc800078e0204 */
[----:B------:R-:W-:Y:S02]  /*03a0*/  IMAD.WIDE R6, R15, 0x4, R6 ;  /* 0x000000040f067825 */ /* 0x000fe400078e0206 */
[----:B------:R2:W5:Y:S02]  /*03b0*/  LDG.E.EL R5, desc[UR4][R4.64] ;  /* 0x0000000404057981 */ /* 0x000564000c2e1900 */
[----:B-1----:R-:W-:Y:S02]  /*03c0*/  IMAD.WIDE R8, R3, 0x4, R8 ;  /* 0x0000000403087825 */ /* 0x002fe400078e0208 */
[----:B------:R-:W3:Y:S04]  /*03d0*/  LDG.E.EL R7, desc[UR4][R6.64] ;  /* 0x0000000406077981 */ /* 0x000ee8000c2e1900 */
[----:B------:R-:W4:Y:S01]  /*03e0*/  LDG.E.EL R9, desc[UR4][R8.64] ;  /* 0x0000000408097981 */ /* 0x000f22000c2e1900 */
[----:B------:R-:W-:Y:S01]  /*03f0*/  FADD R14, R2, 9.9999997473787516356e-06 ;  /* 0x3727c5ac020e7421 */ /* 0x000fe20000000000 */
[----:B--2---:R-:W-:Y:S01]  /*0400*/  IMAD.MOV.U32 R4, RZ, RZ, 0x3e800000 ;  /* 0x3e800000ff047424 */ /* 0x004fe200078e00ff */
[----:B------:R-:W1:Y:S02]  /*0410*/  LDC.64 R2, c[0x0][0x240] ;  /* 0x00009000ff027b82 */ /* 0x000e640000000a00 */
[----:B------:R-:W2:Y:S02]  /*0420*/  MUFU.SQRT R15, R14 ;  /* 0x0000000e000f7308 */ /* 0x000ea40000002000 */
[----:B--2---:R-:W-:-:S02]  /*0430*/  FSETP.GT.AND P0, PT, R15, 8.50705917302346158658e+37, PT ;  /* 0x7e8000000f00780b */ /* 0x004fc40003f04000 */
[----:B------:R-:W-:-:S11]  /*0440*/  FSETP.GEU.AND P1, PT, R15, 1.175494350822287508e-38, PT ;  /* 0x008000000f00780b */ /* 0x000fd60003f2e000 */
[----:B------:R-:W-:-:S04]  /*0450*/  @P0 FMUL R15, R15, 0.25 ;  /* 0x3e8000000f0f0820 */ /* 0x000fc80000400000 */
[----:B------:R-:W-:-:S06]  /*0460*/  @!P1 FMUL R15, R15, 16777216 ;  /* 0x4b8000000f0f9820 */ /* 0x000fcc0000400000 */
[----:B------:R-:W2:Y:S01]  /*0470*/  MUFU.RCP R15, R15 ;  /* 0x0000000f000f7308 */ /* 0x000ea20000001000 */
[----:B------:R-:W-:-:S05]  /*0480*/  FSEL R4, R4, 1, P0 ;  /* 0x3f80000004047808 */ /* 0x000fca0000000000 */
[----:B------:R-:W-:-:S04]  /*0490*/  @!P1 FMUL R4, R4, 16777216 ;  /* 0x4b80000004049820 */ /* 0x000fc80000400000 */
[----:B--2---:R-:W-:Y:S01]  /*04a0*/  FMUL R4, R15, R4 ;  /* 0x000000040f047220 */ /* 0x004fe20000400000 */
[----:B-1----:R-:W-:-:S04]  /*04b0*/  IMAD.WIDE R2, R0, 0x4, R2 ;  /* 0x0000000400027825 */ /* 0x002fc800078e0202 */
[C---:B-----5:R-:W-:Y:S01]  /*04c0*/  FADD R5, -R12.reuse, R5 ;  /* 0x000000050c057221 */ /* 0x060fe20000000100 */
[----:B---3--:R-:W-:-:S03]  /*04d0*/  FADD R7, -R12, R7 ;  /* 0x000000070c077221 */ /* 0x008fc60000000100 */
[-C--:B------:R-:W-:Y:S01]  /*04e0*/  FMUL R5, R5, R4.reuse ;  /* 0x0000000405057220 */ /* 0x080fe20000400000 */
[----:B------:R-:W-:-:S03]  /*04f0*/  FMUL R4, R7, R4 ;  /* 0x0000000407047220 */ /* 0x000fc60000400000 */
[C-C-:B----4-:R-:W-:Y:S01]  /*0500*/  FFMA R5, R10.reuse, R5, R9.reuse ;  /* 0x000000050a057223 */ /* 0x150fe20000000009 */
[----:B------:R-:W-:-:S04]  /*0510*/  FFMA R4, R10, R4, R9 ;  /* 0x000000040a047223 */ /* 0x000fc80000000009 */
[C---:B------:R-:W-:Y:S02]  /*0520*/  FSETP.GEU.AND P0, PT, R5.reuse, RZ, PT ;  /* 0x000000ff0500720b */ /* 0x040fe40003f0e000 */
[C---:B------:R-:W-:Y:S02]  /*0530*/  FSETP.GEU.AND P1, PT, R4.reuse, RZ, PT ;  /* 0x000000ff0400720b */ /* 0x040fe40003f2e000 */
[----:B------:R-:W-:Y:S02]  /*0540*/  FSEL R6, R5, RZ, P0 ;  /* 0x000000ff05067208 */ /* 0x000fe40000000000 */
[----:B------:R-:W-:-:S05]  /*0550*/  FSEL R7, R4, RZ, P1 ;  /* 0x000000ff04077208 */ /* 0x000fca0000800000 */
[----:B------:R-:W-:Y:S01]  /*0560*/  STG.E.64 desc[UR4][R2.64], R6 ;  /* 0x0000000602007986 */ /* 0x000fe2000c101b04 */
[----:B------:R-:W-:Y:S05]  /*0570*/  EXIT ;  /* 0x000000000000794d */ /* 0x000fea0003800000 */
.L_x_0:
[----:B------:R-:W-:-:S00]  /*0580*/  BRA `(.L_x_0) ;  /* 0xfffffffc00fc7947 */ /* 0x000fc0000383ffff */
[----:B------:R-:W-:-:S00]  /*0590*/  NOP ;  /* 0x0000000000007918 */ /* 0x000fc00000000000 */
        /* <DEDUP_REMOVED lines=14> */
.L_x_1:


//--------------------- .nv.global.init           --------------------------
	.section	.nv.global.init,"aw",@progbits
.nv.global.init:
	.type		_$_str,@object
	.size		_$_str,(_$_str_$_2 - _$_str)
_$_str:
        /*0000*/ 	.byte	0x5f, 0x5f, 0x43, 0x55, 0x44, 0x41, 0x5f, 0x46, 0x54, 0x5a, 0x00
	.type		_$_str_$_2,@object
	.size		_$_str_$_2,(.L_1 - _$_str_$_2)
_$_str_$_2:
        /*000b*/ 	.byte	0x5f, 0x5f, 0x43, 0x55, 0x44, 0x41, 0x5f, 0x50, 0x52, 0x45, 0x43, 0x5f, 0x53, 0x51, 0x52, 0x54
        /*001b*/ 	.byte	0x00
.L_1:


//--------------------- .nv.constant0.triton_poi_fused__native_batch_norm_legit_no_training__unsafe_index_relu_23 --------------------------
	.section	.nv.constant0.triton_poi_fused__native_batch_norm_legit_no_training__unsafe_index_relu_23,"a",@progbits
	.sectionflags	@""
	.align	4
.nv.constant0.triton_poi_fused__native_batch_norm_legit_no_training__unsafe_index_relu_23:
	.zero		588
